//
// Generated by NVIDIA NVVM Compiler
//
// Compiler Build ID: CL-36424714
// Cuda compilation tools, release 13.0, V13.0.88
// Based on NVVM 20.0.0
//

.version 9.0
.target sm_100
.address_size 64

	// .globl	_Z18rotateGatherNoLossPfS_fiiPi
.global .align 4 .b8 __cudart_i2opi_f[24] = {65, 144, 67, 60, 153, 149, 98, 219, 192, 221, 52, 245, 209, 87, 39, 252, 41, 21, 68, 78, 110, 131, 249, 162};

.visible .entry _Z18rotateGatherNoLossPfS_fiiPi(
	.param .u64 .ptr .align 1 _Z18rotateGatherNoLossPfS_fiiPi_param_0,
	.param .u64 .ptr .align 1 _Z18rotateGatherNoLossPfS_fiiPi_param_1,
	.param .f32 _Z18rotateGatherNoLossPfS_fiiPi_param_2,
	.param .u32 _Z18rotateGatherNoLossPfS_fiiPi_param_3,
	.param .u32 _Z18rotateGatherNoLossPfS_fiiPi_param_4,
	.param .u64 .ptr .align 1 _Z18rotateGatherNoLossPfS_fiiPi_param_5
)
{
	.local .align 4 .b8 	__local_depot0[28];
	.reg .b64 	%SP;
	.reg .b64 	%SPL;
	.reg .pred 	%p<41>;
	.reg .b32 	%r<182>;
	.reg .b32 	%f<104>;
	.reg .b64 	%rd<80>;
	.reg .b64 	%fd<17>;

	mov.u64 	%SPL, __local_depot0;
	ld.param.u64 	%rd24, [_Z18rotateGatherNoLossPfS_fiiPi_param_1];
	ld.param.f32 	%f23, [_Z18rotateGatherNoLossPfS_fiiPi_param_2];
	ld.param.u32 	%r63, [_Z18rotateGatherNoLossPfS_fiiPi_param_3];
	ld.param.u32 	%r64, [_Z18rotateGatherNoLossPfS_fiiPi_param_4];
	ld.param.u64 	%rd25, [_Z18rotateGatherNoLossPfS_fiiPi_param_5];
	cvta.to.global.u64 	%rd1, %rd25;
	add.u64 	%rd2, %SPL, 0;
	add.u64 	%rd3, %SPL, 0;
	add.u64 	%rd4, %SPL, 0;
	add.u64 	%rd5, %SPL, 0;
	ld.global.u32 	%r181, [%rd1];
	ld.global.u32 	%r179, [%rd1+4];
	setp.lt.s32 	%p2, %r179, 1;
	@%p2 bra 	$L__BB0_33;
	mul.f32 	%f24, %f23, 0f3F22F983;
	cvt.rni.s32.f32 	%r66, %f24;
	cvt.rn.f32.s32 	%f25, %r66;
	fma.rn.f32 	%f26, %f25, 0fBFC90FDA, %f23;
	fma.rn.f32 	%f27, %f25, 0fB3A22168, %f26;
	fma.rn.f32 	%f28, %f25, 0fA7C234C5, %f27;
	abs.f32 	%f29, %f23;
	setp.ltu.f32 	%p3, %f29, 0f47CE4780;
	setp.eq.f32 	%p4, %f29, 0f7F800000;
	mov.b32 	%r3, %f23;
	shr.u32 	%r67, %r3, 23;
	and.b32  	%r68, %r67, 224;
	add.s32 	%r69, %r68, -128;
	shl.b32 	%r70, %r3, 8;
	or.b32  	%r4, %r70, -2147483648;
	shr.u32 	%r71, %r69, 5;
	and.b32  	%r5, %r67, 31;
	mul.wide.u32 	%rd30, %r71, 4;
	sub.s64 	%rd6, %rd5, %rd30;
	sub.s32 	%r6, 32, %r5;
	mov.f32 	%f30, 0f00000000;
	mul.rn.f32 	%f31, %f23, %f30;
	sub.s64 	%rd7, %rd4, %rd30;
	sub.s64 	%rd8, %rd3, %rd30;
	sub.s64 	%rd9, %rd2, %rd30;
	cvt.rn.f32.s32 	%f1, %r63;
	cvt.rn.f32.s32 	%f2, %r64;
	or.pred  	%p1, %p3, %p4;
	selp.b32 	%r7, %r66, 0, %p3;
	selp.f32 	%f3, %f28, %f31, %p3;
	cvt.rn.f64.s32 	%fd1, %r179;
	mul.f64 	%fd2, %fd1, 0d3FE0000000000000;
	cvt.rn.f32.f64 	%f4, %fd2;
	cvt.rn.f64.s32 	%fd3, %r181;
	mul.f64 	%fd4, %fd3, 0d3FE0000000000000;
	cvt.rn.f32.f64 	%f5, %fd4;
	cvt.rn.f64.s32 	%fd5, %r64;
	mul.f64 	%fd6, %fd5, 0d3FE0000000000000;
	cvt.rn.f32.f64 	%f6, %fd6;
	cvt.rn.f64.s32 	%fd7, %r63;
	mul.f64 	%fd8, %fd7, 0d3FE0000000000000;
	cvt.rn.f32.f64 	%f7, %fd8;
	cvta.to.global.u64 	%rd10, %rd24;
	mov.b32 	%r158, 0;
$L__BB0_2:
	setp.lt.s32 	%p5, %r181, 1;
	@%p5 bra 	$L__BB0_32;
	cvt.rn.f32.u32 	%f32, %r158;
	sub.f32 	%f8, %f32, %f4;
	mov.b32 	%r161, 0;
$L__BB0_4:
	cvt.rn.f32.u32 	%f33, %r161;
	sub.f32 	%f9, %f33, %f5;
	mov.u32 	%r165, %r7;
	mov.f32 	%f100, %f3;
	@%p1 bra 	$L__BB0_10;
	mov.b64 	%rd76, 0;
	mov.b32 	%r162, 0;
	mov.u64 	%rd74, __cudart_i2opi_f;
	mov.u64 	%rd75, %rd5;
$L__BB0_6:
	.pragma "nounroll";
	ld.global.nc.u32 	%r74, [%rd74];
	mad.wide.u32 	%rd33, %r74, %r4, %rd76;
	shr.u64 	%rd76, %rd33, 32;
	st.local.u32 	[%rd75], %rd33;
	add.s32 	%r162, %r162, 1;
	add.s64 	%rd75, %rd75, 4;
	add.s64 	%rd74, %rd74, 4;
	setp.ne.s32 	%p6, %r162, 6;
	@%p6 bra 	$L__BB0_6;
	setp.eq.s32 	%p7, %r5, 0;
	st.local.u32 	[%rd5+24], %rd76;
	ld.local.u32 	%r163, [%rd6+24];
	ld.local.u32 	%r164, [%rd6+20];
	@%p7 bra 	$L__BB0_9;
	shl.b32 	%r75, %r163, %r5;
	shr.u32 	%r76, %r164, %r6;
	add.s32 	%r163, %r76, %r75;
	shl.b32 	%r77, %r164, %r5;
	ld.local.u32 	%r78, [%rd6+16];
	shr.u32 	%r79, %r78, %r6;
	add.s32 	%r164, %r79, %r77;
$L__BB0_9:
	setp.lt.s32 	%p8, %r3, 0;
	shr.u32 	%r80, %r163, 30;
	shf.l.wrap.b32 	%r81, %r164, %r163, 2;
	shl.b32 	%r82, %r164, 2;
	shr.u32 	%r83, %r81, 31;
	add.s32 	%r84, %r83, %r80;
	neg.s32 	%r85, %r84;
	selp.b32 	%r165, %r85, %r84, %p8;
	xor.b32  	%r86, %r81, %r3;
	shr.s32 	%r87, %r81, 31;
	xor.b32  	%r88, %r87, %r81;
	xor.b32  	%r89, %r87, %r82;
	cvt.u64.u32 	%rd34, %r88;
	shl.b64 	%rd35, %rd34, 32;
	cvt.u64.u32 	%rd36, %r89;
	or.b64  	%rd37, %rd35, %rd36;
	cvt.rn.f64.s64 	%fd9, %rd37;
	mul.f64 	%fd10, %fd9, 0d3BF921FB54442D19;
	cvt.rn.f32.f64 	%f34, %fd10;
	neg.f32 	%f35, %f34;
	setp.lt.s32 	%p9, %r86, 0;
	selp.f32 	%f100, %f35, %f34, %p9;
$L__BB0_10:
	add.s32 	%r90, %r165, 1;
	mul.rn.f32 	%f36, %f100, %f100;
	and.b32  	%r91, %r165, 1;
	setp.eq.b32 	%p10, %r91, 1;
	selp.f32 	%f37, %f100, 0f3F800000, %p10;
	fma.rn.f32 	%f38, %f36, %f37, 0f00000000;
	fma.rn.f32 	%f39, %f36, 0f37CBAC00, 0fBAB607ED;
	selp.f32 	%f40, 0fB94D4153, %f39, %p10;
	selp.f32 	%f41, 0f3C0885E4, 0f3D2AAABB, %p10;
	fma.rn.f32 	%f42, %f40, %f36, %f41;
	selp.f32 	%f43, 0fBE2AAAA8, 0fBEFFFFFF, %p10;
	fma.rn.f32 	%f44, %f42, %f36, %f43;
	fma.rn.f32 	%f45, %f44, %f38, %f37;
	and.b32  	%r92, %r90, 2;
	setp.eq.s32 	%p11, %r92, 0;
	mov.f32 	%f46, 0f00000000;
	sub.f32 	%f47, %f46, %f45;
	selp.f32 	%f12, %f45, %f47, %p11;
	mov.u32 	%r169, %r7;
	mov.f32 	%f101, %f3;
	@%p1 bra 	$L__BB0_16;
	mov.b64 	%rd77, 0;
	mov.b32 	%r166, 0;
$L__BB0_12:
	.pragma "nounroll";
	mul.wide.u32 	%rd39, %r166, 4;
	mov.u64 	%rd40, __cudart_i2opi_f;
	add.s64 	%rd41, %rd40, %rd39;
	ld.global.nc.u32 	%r94, [%rd41];
	mad.wide.u32 	%rd42, %r94, %r4, %rd77;
	shr.u64 	%rd77, %rd42, 32;
	add.s64 	%rd43, %rd4, %rd39;
	st.local.u32 	[%rd43], %rd42;
	add.s32 	%r166, %r166, 1;
	setp.ne.s32 	%p12, %r166, 6;
	@%p12 bra 	$L__BB0_12;
	setp.eq.s32 	%p13, %r5, 0;
	st.local.u32 	[%rd4+24], %rd77;
	ld.local.u32 	%r167, [%rd7+24];
	ld.local.u32 	%r168, [%rd7+20];
	@%p13 bra 	$L__BB0_15;
	shl.b32 	%r95, %r167, %r5;
	shr.u32 	%r96, %r168, %r6;
	add.s32 	%r167, %r96, %r95;
	shl.b32 	%r97, %r168, %r5;
	ld.local.u32 	%r98, [%rd7+16];
	shr.u32 	%r99, %r98, %r6;
	add.s32 	%r168, %r99, %r97;
$L__BB0_15:
	setp.lt.s32 	%p14, %r3, 0;
	shr.u32 	%r100, %r167, 30;
	shf.l.wrap.b32 	%r101, %r168, %r167, 2;
	shl.b32 	%r102, %r168, 2;
	shr.u32 	%r103, %r101, 31;
	add.s32 	%r104, %r103, %r100;
	neg.s32 	%r105, %r104;
	selp.b32 	%r169, %r105, %r104, %p14;
	xor.b32  	%r106, %r101, %r3;
	shr.s32 	%r107, %r101, 31;
	xor.b32  	%r108, %r107, %r101;
	xor.b32  	%r109, %r107, %r102;
	cvt.u64.u32 	%rd44, %r108;
	shl.b64 	%rd45, %rd44, 32;
	cvt.u64.u32 	%rd46, %r109;
	or.b64  	%rd47, %rd45, %rd46;
	cvt.rn.f64.s64 	%fd11, %rd47;
	mul.f64 	%fd12, %fd11, 0d3BF921FB54442D19;
	cvt.rn.f32.f64 	%f48, %fd12;
	neg.f32 	%f49, %f48;
	setp.lt.s32 	%p15, %r106, 0;
	selp.f32 	%f101, %f49, %f48, %p15;
$L__BB0_16:
	mul.rn.f32 	%f50, %f101, %f101;
	and.b32  	%r110, %r169, 1;
	setp.eq.b32 	%p16, %r110, 1;
	selp.f32 	%f51, 0f3F800000, %f101, %p16;
	fma.rn.f32 	%f52, %f50, %f51, 0f00000000;
	fma.rn.f32 	%f53, %f50, 0f37CBAC00, 0fBAB607ED;
	selp.f32 	%f54, %f53, 0fB94D4153, %p16;
	selp.f32 	%f55, 0f3D2AAABB, 0f3C0885E4, %p16;
	fma.rn.f32 	%f56, %f54, %f50, %f55;
	selp.f32 	%f57, 0fBEFFFFFF, 0fBE2AAAA8, %p16;
	fma.rn.f32 	%f58, %f56, %f50, %f57;
	fma.rn.f32 	%f59, %f58, %f52, %f51;
	and.b32  	%r111, %r169, 2;
	setp.eq.s32 	%p17, %r111, 0;
	mov.f32 	%f60, 0f00000000;
	sub.f32 	%f61, %f60, %f59;
	selp.f32 	%f62, %f59, %f61, %p17;
	mul.f32 	%f63, %f8, %f62;
	mul.f32 	%f64, %f9, %f12;
	sub.f32 	%f15, %f64, %f63;
	mov.u32 	%r173, %r7;
	mov.f32 	%f102, %f3;
	@%p1 bra 	$L__BB0_22;
	mov.b64 	%rd78, 0;
	mov.b32 	%r170, 0;
$L__BB0_18:
	.pragma "nounroll";
	mul.wide.u32 	%rd49, %r170, 4;
	mov.u64 	%rd50, __cudart_i2opi_f;
	add.s64 	%rd51, %rd50, %rd49;
	ld.global.nc.u32 	%r113, [%rd51];
	mad.wide.u32 	%rd52, %r113, %r4, %rd78;
	shr.u64 	%rd78, %rd52, 32;
	add.s64 	%rd53, %rd3, %rd49;
	st.local.u32 	[%rd53], %rd52;
	add.s32 	%r170, %r170, 1;
	setp.ne.s32 	%p18, %r170, 6;
	@%p18 bra 	$L__BB0_18;
	setp.eq.s32 	%p19, %r5, 0;
	st.local.u32 	[%rd3+24], %rd78;
	ld.local.u32 	%r171, [%rd8+24];
	ld.local.u32 	%r172, [%rd8+20];
	@%p19 bra 	$L__BB0_21;
	shl.b32 	%r114, %r171, %r5;
	shr.u32 	%r115, %r172, %r6;
	add.s32 	%r171, %r115, %r114;
	shl.b32 	%r116, %r172, %r5;
	ld.local.u32 	%r117, [%rd8+16];
	shr.u32 	%r118, %r117, %r6;
	add.s32 	%r172, %r118, %r116;
$L__BB0_21:
	setp.lt.s32 	%p20, %r3, 0;
	shr.u32 	%r119, %r171, 30;
	shf.l.wrap.b32 	%r120, %r172, %r171, 2;
	shl.b32 	%r121, %r172, 2;
	shr.u32 	%r122, %r120, 31;
	add.s32 	%r123, %r122, %r119;
	neg.s32 	%r124, %r123;
	selp.b32 	%r173, %r124, %r123, %p20;
	xor.b32  	%r125, %r120, %r3;
	shr.s32 	%r126, %r120, 31;
	xor.b32  	%r127, %r126, %r120;
	xor.b32  	%r128, %r126, %r121;
	cvt.u64.u32 	%rd54, %r127;
	shl.b64 	%rd55, %rd54, 32;
	cvt.u64.u32 	%rd56, %r128;
	or.b64  	%rd57, %rd55, %rd56;
	cvt.rn.f64.s64 	%fd13, %rd57;
	mul.f64 	%fd14, %fd13, 0d3BF921FB54442D19;
	cvt.rn.f32.f64 	%f65, %fd14;
	neg.f32 	%f66, %f65;
	setp.lt.s32 	%p21, %r125, 0;
	selp.f32 	%f102, %f66, %f65, %p21;
$L__BB0_22:
	mul.rn.f32 	%f67, %f102, %f102;
	and.b32  	%r129, %r173, 1;
	setp.eq.b32 	%p22, %r129, 1;
	selp.f32 	%f68, 0f3F800000, %f102, %p22;
	fma.rn.f32 	%f69, %f67, %f68, 0f00000000;
	fma.rn.f32 	%f70, %f67, 0f37CBAC00, 0fBAB607ED;
	selp.f32 	%f71, %f70, 0fB94D4153, %p22;
	selp.f32 	%f72, 0f3D2AAABB, 0f3C0885E4, %p22;
	fma.rn.f32 	%f73, %f71, %f67, %f72;
	selp.f32 	%f74, 0fBEFFFFFF, 0fBE2AAAA8, %p22;
	fma.rn.f32 	%f75, %f73, %f67, %f74;
	fma.rn.f32 	%f76, %f75, %f69, %f68;
	and.b32  	%r130, %r173, 2;
	setp.eq.s32 	%p23, %r130, 0;
	mov.f32 	%f77, 0f00000000;
	sub.f32 	%f78, %f77, %f76;
	selp.f32 	%f79, %f76, %f78, %p23;
	mul.f32 	%f18, %f9, %f79;
	mov.u32 	%r177, %r7;
	mov.f32 	%f103, %f3;
	@%p1 bra 	$L__BB0_28;
	mov.b64 	%rd79, 0;
	mov.b32 	%r174, 0;
$L__BB0_24:
	.pragma "nounroll";
	mul.wide.u32 	%rd59, %r174, 4;
	mov.u64 	%rd60, __cudart_i2opi_f;
	add.s64 	%rd61, %rd60, %rd59;
	ld.global.nc.u32 	%r132, [%rd61];
	mad.wide.u32 	%rd62, %r132, %r4, %rd79;
	shr.u64 	%rd79, %rd62, 32;
	add.s64 	%rd63, %rd2, %rd59;
	st.local.u32 	[%rd63], %rd62;
	add.s32 	%r174, %r174, 1;
	setp.ne.s32 	%p24, %r174, 6;
	@%p24 bra 	$L__BB0_24;
	setp.eq.s32 	%p25, %r5, 0;
	st.local.u32 	[%rd2+24], %rd79;
	ld.local.u32 	%r175, [%rd9+24];
	ld.local.u32 	%r176, [%rd9+20];
	@%p25 bra 	$L__BB0_27;
	shl.b32 	%r133, %r175, %r5;
	shr.u32 	%r134, %r176, %r6;
	add.s32 	%r175, %r134, %r133;
	shl.b32 	%r135, %r176, %r5;
	ld.local.u32 	%r136, [%rd9+16];
	shr.u32 	%r137, %r136, %r6;
	add.s32 	%r176, %r137, %r135;
$L__BB0_27:
	setp.lt.s32 	%p26, %r3, 0;
	shr.u32 	%r138, %r175, 30;
	shf.l.wrap.b32 	%r139, %r176, %r175, 2;
	shl.b32 	%r140, %r176, 2;
	shr.u32 	%r141, %r139, 31;
	add.s32 	%r142, %r141, %r138;
	neg.s32 	%r143, %r142;
	selp.b32 	%r177, %r143, %r142, %p26;
	xor.b32  	%r144, %r139, %r3;
	shr.s32 	%r145, %r139, 31;
	xor.b32  	%r146, %r145, %r139;
	xor.b32  	%r147, %r145, %r140;
	cvt.u64.u32 	%rd64, %r146;
	shl.b64 	%rd65, %rd64, 32;
	cvt.u64.u32 	%rd66, %r147;
	or.b64  	%rd67, %rd65, %rd66;
	cvt.rn.f64.s64 	%fd15, %rd67;
	mul.f64 	%fd16, %fd15, 0d3BF921FB54442D19;
	cvt.rn.f32.f64 	%f80, %fd16;
	neg.f32 	%f81, %f80;
	setp.lt.s32 	%p27, %r144, 0;
	selp.f32 	%f103, %f81, %f80, %p27;
$L__BB0_28:
	add.s32 	%r148, %r177, 1;
	mul.rn.f32 	%f82, %f103, %f103;
	and.b32  	%r149, %r177, 1;
	setp.eq.b32 	%p28, %r149, 1;
	selp.f32 	%f83, %f103, 0f3F800000, %p28;
	fma.rn.f32 	%f84, %f82, %f83, 0f00000000;
	fma.rn.f32 	%f85, %f82, 0f37CBAC00, 0fBAB607ED;
	selp.f32 	%f86, 0fB94D4153, %f85, %p28;
	selp.f32 	%f87, 0f3C0885E4, 0f3D2AAABB, %p28;
	fma.rn.f32 	%f88, %f86, %f82, %f87;
	selp.f32 	%f89, 0fBE2AAAA8, 0fBEFFFFFF, %p28;
	fma.rn.f32 	%f90, %f88, %f82, %f89;
	fma.rn.f32 	%f91, %f90, %f84, %f83;
	and.b32  	%r150, %r148, 2;
	setp.eq.s32 	%p29, %r150, 0;
	mov.f32 	%f92, 0f00000000;
	sub.f32 	%f93, %f92, %f91;
	selp.f32 	%f94, %f91, %f93, %p29;
	fma.rn.f32 	%f95, %f8, %f94, %f18;
	add.f32 	%f96, %f15, %f7;
	cvt.rzi.s32.f32 	%r151, %f96;
	cvt.rn.f32.s32 	%f21, %r151;
	add.f32 	%f97, %f95, %f6;
	cvt.rzi.s32.f32 	%r152, %f97;
	cvt.rn.f32.s32 	%f22, %r152;
	setp.gt.s32 	%p30, %r151, -1;
	setp.lt.f32 	%p31, %f21, %f1;
	and.pred  	%p32, %p30, %p31;
	setp.gt.s32 	%p33, %r152, -1;
	setp.lt.f32 	%p34, %f22, %f2;
	and.pred  	%p35, %p33, %p34;
	and.pred  	%p37, %p32, %p35;
	not.pred 	%p38, %p37;
	@%p38 bra 	$L__BB0_30;
	ld.param.u64 	%rd73, [_Z18rotateGatherNoLossPfS_fiiPi_param_0];
	fma.rn.f32 	%f98, %f1, %f22, %f21;
	cvt.rzi.s32.f32 	%r153, %f98;
	cvta.to.global.u64 	%rd68, %rd73;
	mul.wide.s32 	%rd69, %r153, 4;
	add.s64 	%rd70, %rd68, %rd69;
	ld.global.f32 	%f99, [%rd70];
	mad.lo.s32 	%r154, %r181, %r158, %r161;
	mul.wide.s32 	%rd71, %r154, 4;
	add.s64 	%rd72, %rd10, %rd71;
	st.global.f32 	[%rd72], %f99;
	ld.global.u32 	%r181, [%rd1];
$L__BB0_30:
	add.s32 	%r161, %r161, 1;
	setp.lt.s32 	%p39, %r161, %r181;
	@%p39 bra 	$L__BB0_4;
	ld.global.u32 	%r179, [%rd1+4];
$L__BB0_32:
	add.s32 	%r158, %r158, 1;
	setp.lt.s32 	%p40, %r158, %r179;
	@%p40 bra 	$L__BB0_2;
$L__BB0_33:
	ret;

}


// ===== COMPILED SASS (sm_100) =====

	.target	sm_100

	.elftype	@"ET_EXEC"


//--------------------- .note.nv.tkinfo           --------------------------
	.section	.note.nv.tkinfo,"",@"SHT_NOTE"
	.sectionflags	@"SHF_NOTE_NV_TKINFO"
	.tkinfo
        /*0018*/ 	.word	0x00000002
        /*0030*/ 	.string	""
        /*0030*/ 	.string	"ptxas"
        /*0030*/ 	.string	"Cuda compilation tools, release 13.0, V13.0.88"
        /*0030*/ 	.string	"Build cuda_13.0.r13.0/compiler.36424714_0"
        /*0030*/ 	.string	"-arch sm_100 -m 64 "



//--------------------- .note.nv.cuinfo           --------------------------
	.section	.note.nv.cuinfo,"",@"SHT_NOTE"
	.sectionflags	@"SHF_NOTE_NV_CUINFO"
        /*0018*/ 	.short	0x0002
        /*001a*/ 	.short	0x0064
        /*001c*/ 	.short	0x0082
	.zero		2


//--------------------- .nv.info                  --------------------------
	.section	.nv.info,"",@"SHT_CUDA_INFO"
	.align	4


	//----- nvinfo : EIATTR_REGCOUNT
	.align		4
        /*0000*/ 	.byte	0x04, 0x2f
        /*0002*/ 	.short	(.L_2 - .L_1)
	.align		4
.L_1:
        /*0004*/ 	.word	index@(_Z18rotateGatherNoLossPfS_fiiPi)
        /*0008*/ 	.word	0x00000014


	//----- nvinfo : EIATTR_FRAME_SIZE
	.align		4
.L_2:
        /*000c*/ 	.byte	0x04, 0x11
        /*000e*/ 	.short	(.L_4 - .L_3)
	.align		4
.L_3:
        /*0010*/ 	.word	index@(_Z18rotateGatherNoLossPfS_fiiPi)
        /*0014*/ 	.word	0x00000000


	//----- nvinfo : EIATTR_MIN_STACK_SIZE
	.align		4
.L_4:
        /*0018*/ 	.byte	0x04, 0x12
        /*001a*/ 	.short	(.L_6 - .L_5)
	.align		4
.L_5:
        /*001c*/ 	.word	index@(_Z18rotateGatherNoLossPfS_fiiPi)
        /*0020*/ 	.word	0x00000000
.L_6:


//--------------------- .nv.compat                --------------------------
	.section	.nv.compat,"",@"SHT_CUDA_COMPAT_INFO"
	.align	4
        /*0000*/ 	.byte	0x02, 0x09, 0x00, 0x00, 0x02, 0x02, 0x01, 0x00, 0x02, 0x05, 0x05, 0x00, 0x03, 0x07, 0x01, 0x01
        /*0010*/ 	.byte	0x02, 0x03, 0x00, 0x00, 0x02, 0x06, 0x01, 0x00, 0x04, 0x0b, 0x08, 0x00, 0x01, 0x00, 0x00, 0x00
        /*0020*/ 	.byte	0x00, 0x00, 0x00, 0x00


//--------------------- .nv.info._Z18rotateGatherNoLossPfS_fiiPi --------------------------
	.section	.nv.info._Z18rotateGatherNoLossPfS_fiiPi,"",@"SHT_CUDA_INFO"
	.sectionflags	@""
	.align	4


	//----- nvinfo : EIATTR_CUDA_API_VERSION
	.align		4
        /*0000*/ 	.byte	0x04, 0x37
        /*0002*/ 	.short	(.L_8 - .L_7)
.L_7:
        /*0004*/ 	.word	0x00000082


	//----- nvinfo : EIATTR_KPARAM_INFO
	.align		4
.L_8:
        /*0008*/ 	.byte	0x04, 0x17
        /*000a*/ 	.short	(.L_10 - .L_9)
.L_9:
        /*000c*/ 	.word	0x00000000
        /*0010*/ 	.short	0x0005
        /*0012*/ 	.short	0x0020
        /*0014*/ 	.byte	0x00, 0xf5, 0x21, 0x00


	//----- nvinfo : EIATTR_KPARAM_INFO
	.align		4
.L_10:
        /*0018*/ 	.byte	0x04, 0x17
        /*001a*/ 	.short	(.L_12 - .L_11)
.L_11:
        /*001c*/ 	.word	0x00000000
        /*0020*/ 	.short	0x0004
        /*0022*/ 	.short	0x0018
        /*0024*/ 	.byte	0x00, 0xf0, 0x11, 0x00


	//----- nvinfo : EIATTR_KPARAM_INFO
	.align		4
.L_12:
        /*0028*/ 	.byte	0x04, 0x17
        /*002a*/ 	.short	(.L_14 - .L_13)
.L_13:
        /*002c*/ 	.word	0x00000000
        /*0030*/ 	.short	0x0003
        /*0032*/ 	.short	0x0014
        /*0034*/ 	.byte	0x00, 0xf0, 0x11, 0x00


	//----- nvinfo : EIATTR_KPARAM_INFO
	.align		4
.L_14:
        /*0038*/ 	.byte	0x04, 0x17
        /*003a*/ 	.short	(.L_16 - .L_15)
.L_15:
        /*003c*/ 	.word	0x00000000
        /*0040*/ 	.short	0x0002
        /*0042*/ 	.short	0x0010
        /*0044*/ 	.byte	0x00, 0xf0, 0x11, 0x00


	//----- nvinfo : EIATTR_KPARAM_INFO
	.align		4
.L_16:
        /*0048*/ 	.byte	0x04, 0x17
        /*004a*/ 	.short	(.L_18 - .L_17)
.L_17:
        /*004c*/ 	.word	0x00000000
        /*0050*/ 	.short	0x0001
        /*0052*/ 	.short	0x0008
        /*0054*/ 	.byte	0x00, 0xf5, 0x21, 0x00


	//----- nvinfo : EIATTR_KPARAM_INFO
	.align		4
.L_18:
        /*0058*/ 	.byte	0x04, 0x17
        /*005a*/ 	.short	(.L_20 - .L_19)
.L_19:
        /*005c*/ 	.word	0x00000000
        /*0060*/ 	.short	0x0000
        /*0062*/ 	.short	0x0000
        /*0064*/ 	.byte	0x00, 0xf5, 0x21, 0x00


	//----- nvinfo : EIATTR_SPARSE_MMA_MASK
	.align		4
.L_20:
        /*0068*/ 	.byte	0x03, 0x50
        /*006a*/ 	.short	0x0000


	//----- nvinfo : EIATTR_MAXREG_COUNT
	.align		4
        /*006c*/ 	.byte	0x03, 0x1b
        /*006e*/ 	.short	0x00ff


	//----- nvinfo : EIATTR_MERCURY_ISA_VERSION
	.align		4
        /*0070*/ 	.byte	0x03, 0x5f
        /*0072*/ 	.short	0x0101


	//----- nvinfo : EIATTR_VRC_CTA_INIT_COUNT
	.align		4
        /*0074*/ 	.byte	0x02, 0x4a
	.zero		1
	.zero		1


	//----- nvinfo : EIATTR_EXIT_INSTR_OFFSETS
	.align		4
        /*0078*/ 	.byte	0x04, 0x1c
        /*007a*/ 	.short	(.L_22 - .L_21)


	//   ....[0]....
.L_21:
        /*007c*/ 	.word	0x00000050


	//   ....[1]....
        /*0080*/ 	.word	0x00002070


	//----- nvinfo : EIATTR_CBANK_PARAM_SIZE
	.align		4
.L_22:
        /*0084*/ 	.byte	0x03, 0x19
        /*0086*/ 	.short	0x0028


	//----- nvinfo : EIATTR_PARAM_CBANK
	.align		4
        /*0088*/ 	.byte	0x04, 0x0a
        /*008a*/ 	.short	(.L_24 - .L_23)
	.align		4
.L_23:
        /*008c*/ 	.word	index@(.nv.constant0._Z18rotateGatherNoLossPfS_fiiPi)
        /*0090*/ 	.short	0x0380
        /*0092*/ 	.short	0x0028


	//----- nvinfo : EIATTR_SW_WAR
	.align		4
.L_24:
        /*0094*/ 	.byte	0x04, 0x36
        /*0096*/ 	.short	(.L_26 - .L_25)
.L_25:
        /*0098*/ 	.word	0x00000008
.L_26:


//--------------------- .nv.callgraph             --------------------------
	.section	.nv.callgraph,"",@"SHT_CUDA_CALLGRAPH"
	.align	4
	.sectionentsize	8
	.align		4
        /*0000*/ 	.word	0x00000000
	.align		4
        /*0004*/ 	.word	0xffffffff
	.align		4
        /*0008*/ 	.word	0x00000000
	.align		4
        /*000c*/ 	.word	0xfffffffe
	.align		4
        /*0010*/ 	.word	0x00000000
	.align		4
        /*0014*/ 	.word	0xfffffffd
	.align		4
        /*0018*/ 	.word	0x00000000
	.align		4
        /*001c*/ 	.word	0xfffffffc


//--------------------- .nv.constant4             --------------------------
	.section	.nv.constant4,"a",@progbits
	.align	8
	.align		8
.nv.constant4:
        /*0000*/ 	.dword	__cudart_i2opi_f


//--------------------- .text._Z18rotateGatherNoLossPfS_fiiPi --------------------------
	.section	.text._Z18rotateGatherNoLossPfS_fiiPi,"ax",@progbits
	.align	128
        .global         _Z18rotateGatherNoLossPfS_fiiPi
        .type           _Z18rotateGatherNoLossPfS_fiiPi,@function
        .size           _Z18rotateGatherNoLossPfS_fiiPi,(.L_x_17 - _Z18rotateGatherNoLossPfS_fiiPi)
        .other          _Z18rotateGatherNoLossPfS_fiiPi,@"STO_CUDA_ENTRY STV_DEFAULT"
_Z18rotateGatherNoLossPfS_fiiPi:
.text._Z18rotateGatherNoLossPfS_fiiPi:
[----:B------:R-:W-:Y:S08]  /*0000*/  LDC R1, c[0x0][0x37c] ;  /* 0x0000df00ff017b82 */ /* 0x000ff00000000800 */
[----:B------:R-:W0:Y:S01]  /*0010*/  LDC.64 R4, c[0x0][0x3a0] ;  /* 0x0000e800ff047b82 */ /* 0x000e220000000a00 */
[----:B------:R-:W0:Y:S02]  /*0020*/  LDCU.64 UR18, c[0x0][0x358] ;  /* 0x00006b00ff1277ac */ /* 0x000e240008000a00 */
[----:B0-----:R-:W2:Y:S02]  /*0030*/  LDG.E R0, desc[UR18][R4.64+0x4] ;  /* 0x0000041204007981 */ /* 0x001ea4000c1e1900 */
[----:B--2---:R-:W-:-:S13]  /*0040*/  ISETP.GE.AND P0, PT, R0, 0x1, PT ;  /* 0x000000010000780c */ /* 0x004fda0003f06270 */
[----:B------:R-:W-:Y:S05]  /*0050*/  @!P0 EXIT ;  /* 0x000000000000894d */ /* 0x000fea0003800000 */
[----:B------:R-:W2:Y:S01]  /*0060*/  LDG.E R4, desc[UR18][R4.64] ;  /* 0x0000001204047981 */ /* 0x000ea2000c1e1900 */
[----:B------:R-:W0:Y:S01]  /*0070*/  LDCU.64 UR6, c[0x0][0x390] ;  /* 0x00007200ff0677ac */ /* 0x000e220008000a00 */
[----:B------:R-:W1:Y:S01]  /*0080*/  I2F.F64 R2, R0 ;  /* 0x0000000000027312 */ /* 0x000e620000201c00 */
[----:B------:R-:W3:Y:S01]  /*0090*/  LDCU UR5, c[0x0][0x398] ;  /* 0x00007300ff0577ac */ /* 0x000ee20008000800 */
[----:B-1----:R-:W-:Y:S01]  /*00a0*/  DMUL R2, R2, 0.5 ;  /* 0x3fe0000002027828 */ /* 0x002fe20000000000 */
[----:B0-----:R-:W-:Y:S01]  /*00b0*/  IMAD.U32 R13, RZ, RZ, UR6 ;  /* 0x00000006ff0d7e24 */ /* 0x001fe2000f8e00ff */
[----:B------:R-:W-:Y:S02]  /*00c0*/  USHF.R.U32.HI UR12, URZ, 0x17, UR6 ;  /* 0x00000017ff0c7899 */ /* 0x000fe40008011606 */
[----:B------:R-:W-:Y:S01]  /*00d0*/  USHF.L.U32 UR10, UR6, 0x8, URZ ;  /* 0x00000008060a7899 */ /* 0x000fe200080006ff */
[C---:B------:R-:W-:Y:S01]  /*00e0*/  FMUL R10, R13.reuse, 0.63661974668502807617 ;  /* 0x3f22f9830d0a7820 */ /* 0x040fe20000400000 */
[----:B------:R-:W-:Y:S01]  /*00f0*/  FSETP.GE.AND P0, PT, |R13|, 105615, PT ;  /* 0x47ce47800d00780b */ /* 0x000fe20003f06200 */
[----:B---3--:R-:W0:Y:S01]  /*0100*/  I2F.F64 R8, UR5 ;  /* 0x0000000500087d12 */ /* 0x008e220008201c00 */
[----:B------:R-:W-:-:S02]  /*0110*/  ULOP3.LUT UR4, UR12, 0xe0, URZ, 0xc0, !UPT ;  /* 0x000000e00c047892 */ /* 0x000fc4000f8ec0ff */
[----:B------:R-:W-:Y:S02]  /*0120*/  ULOP3.LUT UR12, UR12, 0x1f, URZ, 0xc0, !UPT ;  /* 0x0000001f0c0c7892 */ /* 0x000fe4000f8ec0ff */
[----:B------:R-:W-:Y:S02]  /*0130*/  UIADD3 UR4, UPT, UPT, UR4, -0x80, URZ ;  /* 0xffffff8004047890 */ /* 0x000fe4000fffe0ff */
[----:B------:R-:W-:Y:S01]  /*0140*/  ULOP3.LUT UR10, UR10, 0x80000000, URZ, 0xfc, !UPT ;  /* 0x800000000a0a7892 */ /* 0x000fe2000f8efcff */
[----:B------:R-:W1:Y:S01]  /*0150*/  F2I.NTZ R10, R10 ;  /* 0x0000000a000a7305 */ /* 0x000e620000203100 */
[----:B------:R-:W-:Y:S02]  /*0160*/  USHF.R.U32.HI UR4, URZ, 0x5, UR4 ;  /* 0x00000005ff047899 */ /* 0x000fe40008011604 */
[----:B------:R-:W-:Y:S01]  /*0170*/  UIADD3 UR20, UPT, UPT, -UR12, 0x20, URZ ;  /* 0x000000200c147890 */ /* 0x000fe2000fffe1ff */
[----:B------:R-:W-:Y:S01]  /*0180*/  VOTEU.ANY UP0, P0 ;  /* 0x0000000000ff7886 */ /* 0x000fe20000000100 */
[----:B------:R-:W-:Y:S01]  /*0190*/  PLOP3.LUT P0, PT, PT, PT, UP0, 0x80, 0x8 ;  /* 0x000000000008781c */ /* 0x000fe20003f0f008 */
[----:B0-----:R-:W-:-:S02]  /*01a0*/  DMUL R8, R8, 0.5 ;  /* 0x3fe0000008087828 */ /* 0x001fc40000000000 */
[----:B------:R-:W-:Y:S01]  /*01b0*/  F2F.F32.F64 R2, R2 ;  /* 0x0000000200027310 */ /* 0x000fe20000301000 */
[----:B------:R-:W-:Y:S01]  /*01c0*/  ULEA UR13, -UR4, URZ, 0x2 ;  /* 0x000000ff040d7291 */ /* 0x000fe2000f8e11ff */
[----:B------:R-:W-:Y:S02]  /*01d0*/  FSETP.EQ.OR P2, PT, |R13|, +INF , !P0 ;  /* 0x7f8000000d00780b */ /* 0x000fe40004742600 */
[----:B------:R-:W-:Y:S01]  /*01e0*/  UMOV UR4, URZ ;  /* 0x000000ff00047c82 */ /* 0x000fe20008000000 */
[----:B-1----:R-:W-:-:S03]  /*01f0*/  R2UR UR14, R10 ;  /* 0x000000000a0e72ca */ /* 0x002fc600000e0000 */
[----:B------:R0:W-:Y:S02]  /*0200*/  F2F.F32.F64 R3, R8 ;  /* 0x0000000800037310 */ /* 0x0001e40000301000 */
[----:B0-----:R-:W-:-:S08]  /*0210*/  I2FP.F32.S32 R8, UR5 ;  /* 0x0000000500087c45 */ /* 0x001fd00008201400 */
[----:B------:R-:W-:Y:S01]  /*0220*/  I2FP.F32.S32 R12, UR14 ;  /* 0x0000000e000c7c45 */ /* 0x000fe20008201400 */
[----:B------:R-:W-:Y:S01]  /*0230*/  USEL UR14, UR14, URZ, !UP0 ;  /* 0x000000ff0e0e7287 */ /* 0x000fe2000c000000 */
[----:B--2---:R-:W-:Y:S02]  /*0240*/  R2UR UR11, R4 ;  /* 0x00000000040b72ca */ /* 0x004fe400000e0000 */
[----:B------:R-:W0:Y:S11]  /*0250*/  I2F.F64 R4, UR7 ;  /* 0x0000000700047d12 */ /* 0x000e360008201c00 */
[----:B------:R-:W1:Y:S01]  /*0260*/  I2F.F64 R6, UR11 ;  /* 0x0000000b00067d12 */ /* 0x000e620008201c00 */
[----:B0-----:R-:W-:-:S10]  /*0270*/  DMUL R4, R4, 0.5 ;  /* 0x3fe0000004047828 */ /* 0x001fd40000000000 */
[----:B------:R0:W2:Y:S01]  /*0280*/  F2F.F32.F64 R4, R4 ;  /* 0x0000000400047310 */ /* 0x0000a20000301000 */
[----:B-1----:R-:W-:Y:S01]  /*0290*/  DMUL R10, R6, 0.5 ;  /* 0x3fe00000060a7828 */ /* 0x002fe20000000000 */
[----:B------:R-:W-:-:S04]  /*02a0*/  FFMA R7, R12, -1.5707962512969970703, R13 ;  /* 0xbfc90fda0c077823 */ /* 0x000fc8000000000d */
[C---:B------:R-:W-:Y:S02]  /*02b0*/  FFMA R7, R12.reuse, -7.5497894158615963534e-08, R7 ;  /* 0xb3a221680c077823 */ /* 0x040fe40000000007 */
[----:B------:R0:W1:Y:S02]  /*02c0*/  F2F.F32.F64 R5, R10 ;  /* 0x0000000a00057310 */ /* 0x0000640000301000 */
[----:B------:R-:W-:Y:S01]  /*02d0*/  FFMA R6, R12, -5.3903029534742383927e-15, R7 ;  /* 0xa7c234c50c067823 */ /* 0x000fe20000000007 */
[----:B------:R-:W-:Y:S01]  /*02e0*/  I2FP.F32.S32 R7, UR7 ;  /* 0x0000000700077c45 */ /* 0x000fe20008201400 */
[----:B------:R-:W-:-:S07]  /*02f0*/  @P0 FMUL R6, RZ, UR6 ;  /* 0x00000006ff060c20 */ /* 0x000fce0008400000 */
.L_x_15:
[----:B------:R-:W-:-:S09]  /*0300*/  UISETP.GE.AND UP0, UPT, UR11, 0x1, UPT ;  /* 0x000000010b00788c */ /* 0x000fd2000bf06270 */
[----:B---3--:R-:W-:Y:S05]  /*0310*/  BRA.U !UP0, `(.L_x_0) ;  /* 0x0000001d08487547 */ /* 0x008fea000b800000 */
[----:B------:R-:W-:-:S05]  /*0320*/  UMOV UR5, URZ ;  /* 0x000000ff00057c82 */ /* 0x000fca0008000000 */
.L_x_14:
[----:B------:R-:W-:Y:S02]  /*0330*/  IMAD.U32 R0, RZ, RZ, UR14 ;  /* 0x0000000eff007e24 */ /* 0x000fe4000f8e00ff */
[----:B------:R-:W-:Y:S01]  /*0340*/  IMAD.MOV.U32 R12, RZ, RZ, R6 ;  /* 0x000000ffff0c7224 */ /* 0x000fe200078e0006 */
[----:B------:R-:W-:Y:S06]  /*0350*/  @P2 BRA `(.L_x_1) ;  /* 0x00000004005c2947 */ /* 0x000fec0003800000 */
[----:B------:R-:W3:Y:S01]  /*0360*/  LDCU.64 UR26, c[0x4][URZ] ;  /* 0x01000000ff1a77ac */ /* 0x000ee20008000a00 */
[----:B------:R-:W-:Y:S01]  /*0370*/  UMOV UR8, URZ ;  /* 0x000000ff00087c82 */ /* 0x000fe20008000000 */
[----:B------:R-:W-:Y:S01]  /*0380*/  UMOV UR9, URZ ;  /* 0x000000ff00097c82 */ /* 0x000fe20008000000 */
[----:B------:R-:W-:Y:S01]  /*0390*/  UMOV UR6, URZ ;  /* 0x000000ff00067c82 */ /* 0x000fe20008000000 */
[----:B------:R-:W-:-:S05]  /*03a0*/  UMOV UR7, URZ ;  /* 0x000000ff00077c82 */ /* 0x000fca0008000000 */
.L_x_2:
[----:B0--3--:R-:W-:Y:S01]  /*03b0*/  MOV R10, UR26 ;  /* 0x0000001a000a7c02 */ /* 0x009fe20008000f00 */
[----:B------:R-:W-:-:S05]  /*03c0*/  IMAD.U32 R11, RZ, RZ, UR27 ;  /* 0x0000001bff0b7e24 */ /* 0x000fca000f8e00ff */
[----:B------:R-:W3:Y:S01]  /*03d0*/  LDG.E.CONSTANT R10, desc[UR18][R10.64] ;  /* 0x000000120a0a7981 */ /* 0x000ee2000c1e9900 */
[----:B------:R-:W-:Y:S02]  /*03e0*/  UISETP.EQ.AND UP5, UPT, UR7, URZ, UPT ;  /* 0x000000ff0700728c */ /* 0x000fe4000bfa2270 */
[----:B------:R-:W-:Y:S02]  /*03f0*/  UIADD3 UR6, UPT, UPT, UR6, 0x1, URZ ;  /* 0x0000000106067890 */ /* 0x000fe4000fffe0ff */
[----:B------:R-:W-:Y:S02]  /*0400*/  UISETP.EQ.AND UP4, UPT, UR7, 0x4, UPT ;  /* 0x000000040700788c */ /* 0x000fe4000bf82270 */
[----:B------:R-:W-:Y:S02]  /*0410*/  UISETP.EQ.AND UP3, UPT, UR7, 0x8, UPT ;  /* 0x000000080700788c */ /* 0x000fe4000bf62270 */
[----:B------:R-:W-:Y:S02]  /*0420*/  UISETP.EQ.AND UP2, UPT, UR7, 0xc, UPT ;  /* 0x0000000c0700788c */ /* 0x000fe4000bf42270 */
[----:B------:R-:W-:-:S02]  /*0430*/  UISETP.EQ.AND UP1, UPT, UR7, 0x10, UPT ;  /* 0x000000100700788c */ /* 0x000fc4000bf22270 */
[----:B------:R-:W-:-:S04]  /*0440*/  UIADD3 UR26, UP6, UPT, UR26, 0x4, URZ ;  /* 0x000000041a1a7890 */ /* 0x000fc8000ffde0ff */
[----:B------:R-:W-:Y:S01]  /*0450*/  UIADD3.X UR27, UPT, UPT, URZ, UR27, URZ, UP6, !UPT ;  /* 0x0000001bff1b7290 */ /* 0x000fe2000b7fe4ff */
[----:B---3--:R-:W-:-:S13]  /*0460*/  R2UR UR16, R10 ;  /* 0x000000000a1072ca */ /* 0x008fda00000e0000 */
[----:B------:R-:W-:-:S04]  /*0470*/  UIMAD.WIDE.U32 UR16, UR16, UR10, URZ ;  /* 0x0000000a101072a5 */ /* 0x000fc8000f8e00ff */
[----:B------:R-:W-:-:S04]  /*0480*/  UIADD3 UR16, UP0, UPT, UR16, UR8, URZ ;  /* 0x0000000810107290 */ /* 0x000fc8000ff1e0ff */
[----:B------:R-:W-:Y:S02]  /*0490*/  UIADD3.X UR8, UPT, UPT, UR17, UR9, URZ, UP0, !UPT ;  /* 0x0000000911087290 */ /* 0x000fe400087fe4ff */
[----:B------:R-:W-:Y:S01]  /*04a0*/  UISETP.EQ.AND UP0, UPT, UR7, 0x14, UPT ;  /* 0x000000140700788c */ /* 0x000fe2000bf02270 */
[----:B------:R-:W-:Y:S01]  /*04b0*/  @UP5 UMOV UR15, UR16 ;  /* 0x00000010000f5c82 */ /* 0x000fe20008000000 */
[----:B------:R-:W-:Y:S02]  /*04c0*/  UISETP.NE.AND UP5, UPT, UR6, 0x6, UPT ;  /* 0x000000060600788c */ /* 0x000fe4000bfa5270 */
[----:B------:R-:W-:Y:S01]  /*04d0*/  UIADD3 UR7, UPT, UPT, UR7, 0x4, URZ ;  /* 0x0000000407077890 */ /* 0x000fe2000fffe0ff */
[----:B------:R-:W-:Y:S01]  /*04e0*/  @UP4 UMOV UR21, UR16 ;  /* 0x0000001000154c82 */ /* 0x000fe20008000000 */
[----:B------:R-:W-:Y:S01]  /*04f0*/  @UP3 UMOV UR22, UR16 ;  /* 0x0000001000163c82 */ /* 0x000fe20008000000 */
[----:B------:R-:W-:Y:S01]  /*0500*/  @UP2 UMOV UR23, UR16 ;  /* 0x0000001000172c82 */ /* 0x000fe20008000000 */
[----:B------:R-:W-:-:S03]  /*0510*/  @UP1 UMOV UR24, UR16 ;  /* 0x0000001000181c82 */ /* 0x000fc60008000000 */
[----:B------:R-:W-:Y:S01]  /*0520*/  @UP0 UMOV UR25, UR16 ;  /* 0x0000001000190c82 */ /* 0x000fe20008000000 */
[----:B------:R-:W-:Y:S05]  /*0530*/  BRA.U UP5, `(.L_x_2) ;  /* 0xfffffffd059c7547 */ /* 0x000fea000b83ffff */
[----:B------:R-:W-:Y:S02]  /*0540*/  UISETP.EQ.AND UP5, UPT, UR13, -0x18, UPT ;  /* 0xffffffe80d00788c */ /* 0x000fe4000bfa2270 */
[----:B------:R-:W-:Y:S02]  /*0550*/  UISETP.EQ.AND UP6, UPT, UR13, -0x14, UPT ;  /* 0xffffffec0d00788c */ /* 0x000fe4000bfc2270 */
[----:B------:R-:W-:Y:S02]  /*0560*/  UISETP.EQ.AND UP0, UPT, UR13, -0x10, UPT ;  /* 0xfffffff00d00788c */ /* 0x000fe4000bf02270 */
[----:B------:R-:W-:Y:S02]  /*0570*/  UISETP.EQ.AND UP1, UPT, UR13, -0xc, UPT ;  /* 0xfffffff40d00788c */ /* 0x000fe4000bf22270 */
[----:B------:R-:W-:Y:S02]  /*0580*/  UISETP.EQ.AND UP2, UPT, UR13, -0x8, UPT ;  /* 0xfffffff80d00788c */ /* 0x000fe4000bf42270 */
[----:B------:R-:W-:Y:S01]  /*0590*/  UISETP.EQ.AND UP3, UPT, UR13, -0x4, UPT ;  /* 0xfffffffc0d00788c */ /* 0x000fe2000bf62270 */
[----:B------:R-:W-:-:S02]  /*05a0*/  @UP5 UMOV UR6, UR15 ;  /* 0x0000000f00065c82 */ /* 0x000fc40008000000 */
[----:B------:R-:W-:Y:S01]  /*05b0*/  @UP6 UMOV UR6, UR21 ;  /* 0x0000001500066c82 */ /* 0x000fe20008000000 */
[----:B------:R-:W-:Y:S01]  /*05c0*/  @UP6 UMOV UR7, UR15 ;  /* 0x0000000f00076c82 */ /* 0x000fe20008000000 */
[----:B------:R-:W-:Y:S02]  /*05d0*/  UISETP.NE.AND UP6, UPT, UR12, URZ, UPT ;  /* 0x000000ff0c00728c */ /* 0x000fe4000bfc5270 */
[----:B------:R-:W-:Y:S02]  /*05e0*/  UISETP.EQ.AND UP4, UPT, UR13, URZ, UPT ;  /* 0x000000ff0d00728c */ /* 0x000fe4000bf82270 */
[----:B------:R-:W-:Y:S01]  /*05f0*/  UISETP.EQ.AND UP5, UPT, UR13, 0x4, UPT ;  /* 0x000000040d00788c */ /* 0x000fe2000bfa2270 */
[----:B------:R-:W-:Y:S01]  /*0600*/  @UP0 UMOV UR7, UR21 ;  /* 0x0000001500070c82 */ /* 0x000fe20008000000 */
        /* <DEDUP_REMOVED lines=10> */
[----:B------:R-:W-:Y:S05]  /*06b0*/  BRA.U !UP6, `(.L_x_3) ;  /* 0x000000010e387547 */ /* 0x000fea000b800000 */
[----:B------:R-:W-:Y:S01]  /*06c0*/  @UP0 UMOV UR16, UR15 ;  /* 0x0000000f00100c82 */ /* 0x000fe20008000000 */
[----:B------:R-:W-:Y:S01]  /*06d0*/  UISETP.EQ.AND UP0, UPT, UR13, 0x8, UPT ;  /* 0x000000080d00788c */ /* 0x000fe2000bf02270 */
[----:B------:R-:W-:Y:S01]  /*06e0*/  @UP1 UMOV UR16, UR21 ;  /* 0x0000001500101c82 */ /* 0x000fe20008000000 */
[----:B------:R-:W-:Y:S01]  /*06f0*/  @UP2 UMOV UR16, UR22 ;  /* 0x0000001600102c82 */ /* 0x000fe20008000000 */
[----:B------:R-:W-:Y:S01]  /*0700*/  @UP3 UMOV UR16, UR23 ;  /* 0x0000001700103c82 */ /* 0x000fe20008000000 */
[----:B------:R-:W-:Y:S01]  /*0710*/  @UP4 UMOV UR16, UR24 ;  /* 0x0000001800104c82 */ /* 0x000fe20008000000 */
[----:B------:R-:W-:Y:S01]  /*0720*/  @UP5 UMOV UR16, UR25 ;  /* 0x0000001900105c82 */ /* 0x000fe20008000000 */
[----:B------:R-:W-:Y:S02]  /*0730*/  USHF.R.U32.HI UR9, URZ, UR20, UR7 ;  /* 0x00000014ff097299 */ /* 0x000fe40008011607 */
[----:B------:R-:W-:-:S03]  /*0740*/  USHF.L.U32 UR6, UR6, UR12, URZ ;  /* 0x0000000c06067299 */ /* 0x000fc600080006ff */
[----:B------:R-:W-:Y:S01]  /*0750*/  @UP0 UMOV UR16, UR8 ;  /* 0x0000000800100c82 */ /* 0x000fe20008000000 */
[----:B------:R-:W-:Y:S02]  /*0760*/  USHF.L.U32 UR7, UR7, UR12, URZ ;  /* 0x0000000c07077299 */ /* 0x000fe400080006ff */
[----:B------:R-:W-:Y:S02]  /*0770*/  USHF.R.U32.HI UR8, URZ, UR20, UR16 ;  /* 0x00000014ff087299 */ /* 0x000fe40008011610 */
[----:B------:R-:W-:Y:S02]  /*0780*/  UIADD3 UR6, UPT, UPT, UR6, UR9, URZ ;  /* 0x0000000906067290 */ /* 0x000fe4000fffe0ff */
[----:B------:R-:W-:-:S12]  /*0790*/  UIADD3 UR7, UPT, UPT, UR7, UR8, URZ ;  /* 0x0000000807077290 */ /* 0x000fd8000fffe0ff */
.L_x_3:
[----:B------:R-:W-:Y:S02]  /*07a0*/  USHF.L.W.U32.HI UR8, UR7, 0x2, UR6 ;  /* 0x0000000207087899 */ /* 0x000fe40008010e06 */
[----:B------:R-:W-:Y:S02]  /*07b0*/  USHF.L.U32 UR7, UR7, 0x2, URZ ;  /* 0x0000000207077899 */ /* 0x000fe400080006ff */
[----:B------:R-:W-:Y:S02]  /*07c0*/  USHF.R.S32.HI UR9, URZ, 0x1f, UR8 ;  /* 0x0000001fff097899 */ /* 0x000fe40008011408 */
[----:B------:R-:W-:Y:S02]  /*07d0*/  USHF.R.U32.HI UR6, URZ, 0x1e, UR6 ;  /* 0x0000001eff067899 */ /* 0x000fe40008011606 */
[----:B------:R-:W-:Y:S02]  /*07e0*/  ULOP3.LUT UR17, UR9, UR8, URZ, 0x3c, !UPT ;  /* 0x0000000809117292 */ /* 0x000fe4000f8e3cff */
[----:B------:R-:W-:-:S02]  /*07f0*/  ULOP3.LUT UR16, UR9, UR7, URZ, 0x3c, !UPT ;  /* 0x0000000709107292 */ /* 0x000fc4000f8e3cff */
[----:B------:R-:W-:Y:S01]  /*0800*/  ULEA.HI UR6, UR8, UR6, URZ, 0x1 ;  /* 0x0000000608067291 */ /* 0x000fe2000f8f08ff */
[----:B------:R-:W0:Y:S06]  /*0810*/  LDCU UR7, c[0x0][0x390] ;  /* 0x00007200ff0777ac */ /* 0x000e2c0008000800 */
[----:B------:R-:W3:Y:S01]  /*0820*/  I2F.F64.S64 R10, UR16 ;  /* 0x00000010000a7d12 */ /* 0x000ee20008301c00 */
[----:B------:R-:W-:Y:S01]  /*0830*/  UMOV UR16, 0x54442d19 ;  /* 0x54442d1900107882 */ /* 0x000fe20000000000 */
[----:B------:R-:W-:Y:S01]  /*0840*/  UMOV UR17, 0x3bf921fb ;  /* 0x3bf921fb00117882 */ /* 0x000fe20000000000 */
[----:B0-----:R-:W-:Y:S01]  /*0850*/  UISETP.GE.AND UP0, UPT, UR7, URZ, UPT ;  /* 0x000000ff0700728c */ /* 0x001fe2000bf06270 */
[----:B---3--:R-:W-:Y:S01]  /*0860*/  DMUL R10, R10, UR16 ;  /* 0x000000100a0a7c28 */ /* 0x008fe20008000000 */
[----:B------:R-:W-:-:S06]  /*0870*/  ULOP3.LUT UR7, UR8, UR7, URZ, 0x3c, !UPT ;  /* 0x0000000708077292 */ /* 0x000fcc000f8e3cff */
[----:B------:R-:W-:-:S03]  /*0880*/  ISETP.LE.AND P0, PT, RZ, UR7, PT ;  /* 0x00000007ff007c0c */ /* 0x000fc6000bf03270 */
[----:B------:R-:W-:Y:S01]  /*0890*/  @!UP0 UIADD3 UR6, UPT, UPT, -UR6, URZ, URZ ;  /* 0x000000ff06068290 */ /* 0x000fe2000fffe1ff */
[----:B------:R-:W0:Y:S05]  /*08a0*/  F2F.F32.F64 R10, R10 ;  /* 0x0000000a000a7310 */ /* 0x000e2a0000301000 */
[----:B------:R-:W-:Y:S01]  /*08b0*/  IMAD.U32 R0, RZ, RZ, UR6 ;  /* 0x00000006ff007e24 */ /* 0x000fe2000f8e00ff */
[----:B0-----:R-:W-:-:S07]  /*08c0*/  FSEL R12, -R10, R10, !P0 ;  /* 0x0000000a0a0c7208 */ /* 0x001fce0004000100 */
.L_x_1:
[----:B0-----:R-:W-:Y:S02]  /*08d0*/  IMAD.MOV.U32 R10, RZ, RZ, 0x37cbac00 ;  /* 0x37cbac00ff0a7424 */ /* 0x001fe400078e00ff */
[----:B------:R-:W-:Y:S01]  /*08e0*/  FMUL R11, R12, R12 ;  /* 0x0000000c0c0b7220 */ /* 0x000fe20000400000 */
[C---:B------:R-:W-:Y:S01]  /*08f0*/  LOP3.LUT R9, R0.reuse, 0x1, RZ, 0xc0, !PT ;  /* 0x0000000100097812 */ /* 0x040fe200078ec0ff */
[----:B------:R-:W-:Y:S02]  /*0900*/  VIADD R0, R0, 0x1 ;  /* 0x0000000100007836 */ /* 0x000fe40000000000 */
[----:B------:R-:W-:Y:S01]  /*0910*/  FFMA R10, R11, R10, -0.0013887860113754868507 ;  /* 0xbab607ed0b0a7423 */ /* 0x000fe2000000000a */
[----:B------:R-:W-:Y:S01]  /*0920*/  ISETP.NE.U32.AND P0, PT, R9, 0x1, PT ;  /* 0x000000010900780c */ /* 0x000fe20003f05070 */
[----:B------:R-:W-:Y:S01]  /*0930*/  IMAD.MOV.U32 R15, RZ, RZ, 0x3e2aaaa8 ;  /* 0x3e2aaaa8ff0f7424 */ /* 0x000fe200078e00ff */
[----:B------:R-:W-:Y:S02]  /*0940*/  MOV R9, 0x3c0885e4 ;  /* 0x3c0885e400097802 */ /* 0x000fe40000000f00 */
[----:B------:R-:W-:-:S02]  /*0950*/  FSEL R10, R10, -0.00019574658654164522886, P0 ;  /* 0xb94d41530a0a7808 */ /* 0x000fc40000000000 */
[----:B------:R-:W-:Y:S02]  /*0960*/  FSEL R14, R9, 0.041666727513074874878, !P0 ;  /* 0x3d2aaabb090e7808 */ /* 0x000fe40004000000 */
[----:B------:R-:W-:Y:S02]  /*0970*/  LOP3.LUT P1, RZ, R0, 0x2, RZ, 0xc0, !PT ;  /* 0x0000000200ff7812 */ /* 0x000fe4000782c0ff */
[----:B------:R-:W-:Y:S01]  /*0980*/  FSEL R0, R12, 1, !P0 ;  /* 0x3f8000000c007808 */ /* 0x000fe20004000000 */
[----:B------:R-:W-:Y:S01]  /*0990*/  FFMA R10, R11, R10, R14 ;  /* 0x0000000a0b0a7223 */ /* 0x000fe2000000000e */
[----:B------:R-:W-:-:S03]  /*09a0*/  FSEL R15, -R15, -0.4999999701976776123, !P0 ;  /* 0xbeffffff0f0f7808 */ /* 0x000fc60004000100 */
[C---:B------:R-:W-:Y:S02]  /*09b0*/  FFMA R13, R11.reuse, R0, RZ ;  /* 0x000000000b0d7223 */ /* 0x040fe400000000ff */
[----:B------:R-:W-:Y:S01]  /*09c0*/  FFMA R10, R11, R10, R15 ;  /* 0x0000000a0b0a7223 */ /* 0x000fe2000000000f */
[----:B------:R-:W-:-:S03]  /*09d0*/  MOV R11, R6 ;  /* 0x00000006000b7202 */ /* 0x000fc60000000f00 */
[----:B------:R-:W-:Y:S01]  /*09e0*/  FFMA R10, R13, R10, R0 ;  /* 0x0000000a0d0a7223 */ /* 0x000fe20000000000 */
[----:B------:R-:W-:-:S03]  /*09f0*/  IMAD.U32 R0, RZ, RZ, UR14 ;  /* 0x0000000eff007e24 */ /* 0x000fc6000f8e00ff */
[----:B------:R-:W-:Y:S01]  /*0a00*/  @P1 FADD R10, RZ, -R10 ;  /* 0x8000000aff0a1221 */ /* 0x000fe20000000000 */
[----:B------:R-:W-:Y:S06]  /*0a10*/  @P2 BRA `(.L_x_4) ;  /* 0x0000000400542947 */ /* 0x000fec0003800000 */
[----:B------:R-:W0:Y:S01]  /*0a20*/  LDCU.64 UR26, c[0x4][URZ] ;  /* 0x01000000ff1a77ac */ /* 0x000e220008000a00 */
[----:B------:R-:W-:Y:S01]  /*0a30*/  UMOV UR7, URZ ;  /* 0x000000ff00077c82 */ /* 0x000fe20008000000 */
[----:B------:R-:W-:Y:S01]  /*0a40*/  UMOV UR8, URZ ;  /* 0x000000ff00087c82 */ /* 0x000fe20008000000 */
[----:B------:R-:W-:-:S05]  /*0a50*/  UMOV UR6, URZ ;  /* 0x000000ff00067c82 */ /* 0x000fca0008000000 */
.L_x_5:
[----:B0-----:R-:W-:-:S06]  /*0a60*/  UIMAD.WIDE.U32 UR16, UR6, 0x4, UR26 ;  /* 0x00000004061078a5 */ /* 0x001fcc000f8e001a */
[----:B------:R-:W-:Y:S02]  /*0a70*/  IMAD.U32 R12, RZ, RZ, UR16 ;  /* 0x00000010ff0c7e24 */ /* 0x000fe4000f8e00ff */
[----:B------:R-:W-:-:S05]  /*0a80*/  IMAD.U32 R13, RZ, RZ, UR17 ;  /* 0x00000011ff0d7e24 */ /* 0x000fca000f8e00ff */
[----:B------:R-:W3:Y:S01]  /*0a90*/  LDG.E.CONSTANT R12, desc[UR18][R12.64] ;  /* 0x000000120c0c7981 */ /* 0x000ee2000c1e9900 */
[----:B------:R-:W-:Y:S02]  /*0aa0*/  USHF.L.U32 UR9, UR6, 0x2, URZ ;  /* 0x0000000206097899 */ /* 0x000fe400080006ff */
[----:B------:R-:W-:Y:S02]  /*0ab0*/  UIADD3 UR6, UPT, UPT, UR6, 0x1, URZ ;  /* 0x0000000106067890 */ /* 0x000fe4000fffe0ff */
[----:B------:R-:W-:Y:S02]  /*0ac0*/  UISETP.EQ.AND UP0, UPT, UR9, URZ, UPT ;  /* 0x000000ff0900728c */ /* 0x000fe4000bf02270 */
[----:B------:R-:W-:Y:S02]  /*0ad0*/  UISETP.EQ.AND UP5, UPT, UR9, 0x4, UPT ;  /* 0x000000040900788c */ /* 0x000fe4000bfa2270 */
[----:B------:R-:W-:Y:S02]  /*0ae0*/  UISETP.EQ.AND UP4, UPT, UR9, 0x8, UPT ;  /* 0x000000080900788c */ /* 0x000fe4000bf82270 */
[----:B------:R-:W-:-:S02]  /*0af0*/  UISETP.EQ.AND UP3, UPT, UR9, 0xc, UPT ;  /* 0x0000000c0900788c */ /* 0x000fc4000bf62270 */
[----:B------:R-:W-:Y:S02]  /*0b00*/  UISETP.EQ.AND UP2, UPT, UR9, 0x10, UPT ;  /* 0x000000100900788c */ /* 0x000fe4000bf42270 */
[----:B------:R-:W-:Y:S01]  /*0b10*/  UISETP.EQ.AND UP1, UPT, UR9, 0x14, UPT ;  /* 0x000000140900788c */ /* 0x000fe2000bf22270 */
[----:B---3--:R-:W-:-:S13]  /*0b20*/  R2UR UR16, R12 ;  /* 0x000000000c1072ca */ /* 0x008fda00000e0000 */
[----:B------:R-:W-:-:S04]  /*0b30*/  UIMAD.WIDE.U32 UR16, UR16, UR10, URZ ;  /* 0x0000000a101072a5 */ /* 0x000fc8000f8e00ff */
[----:B------:R-:W-:-:S04]  /*0b40*/  UIADD3 UR9, UP6, UPT, UR16, UR7, URZ ;  /* 0x0000000710097290 */ /* 0x000fc8000ffde0ff */
[----:B------:R-:W-:Y:S02]  /*0b50*/  UIADD3.X UR7, UPT, UPT, UR17, UR8, URZ, UP6, !UPT ;  /* 0x0000000811077290 */ /* 0x000fe4000b7fe4ff */
[----:B------:R-:W-:Y:S01]  /*0b60*/  UISETP.NE.AND UP6, UPT, UR6, 0x6, UPT ;  /* 0x000000060600788c */ /* 0x000fe2000bfc5270 */
[----:B------:R-:W-:Y:S01]  /*0b70*/  @UP0 UMOV UR15, UR9 ;  /* 0x00000009000f0c82 */ /* 0x000fe20008000000 */
[----:B------:R-:W-:Y:S01]  /*0b80*/  @UP5 UMOV UR21, UR9 ;  /* 0x0000000900155c82 */ /* 0x000fe20008000000 */
[----:B------:R-:W-:Y:S01]  /*0b90*/  @UP4 UMOV UR22, UR9 ;  /* 0x0000000900164c82 */ /* 0x000fe20008000000 */
[----:B------:R-:W-:Y:S01]  /*0ba0*/  @UP3 UMOV UR23, UR9 ;  /* 0x0000000900173c82 */ /* 0x000fe20008000000 */
[----:B------:R-:W-:Y:S01]  /*0bb0*/  @UP2 UMOV UR24, UR9 ;  /* 0x0000000900182c82 */ /* 0x000fe20008000000 */
[----:B------:R-:W-:-:S03]  /*0bc0*/  @UP1 UMOV UR25, UR9 ;  /* 0x0000000900191c82 */ /* 0x000fc60008000000 */
        /* <DEDUP_REMOVED lines=39> */
.L_x_6:
        /* <DEDUP_REMOVED lines=19> */
.L_x_4:
[----:B------:R-:W-:Y:S01]  /*0f70*/  MOV R12, 0x37cbac00 ;  /* 0x37cbac00000c7802 */ /* 0x000fe20000000f00 */
[----:B------:R-:W-:Y:S01]  /*0f80*/  FMUL R13, R11, R11 ;  /* 0x0000000b0b0d7220 */ /* 0x000fe20000400000 */
[C---:B------:R-:W-:Y:S01]  /*0f90*/  LOP3.LUT R14, R0.reuse, 0x1, RZ, 0xc0, !PT ;  /* 0x00000001000e7812 */ /* 0x040fe200078ec0ff */
[----:B------:R-:W-:Y:S01]  /*0fa0*/  IMAD.MOV.U32 R15, RZ, RZ, 0x3e2aaaa8 ;  /* 0x3e2aaaa8ff0f7424 */ /* 0x000fe200078e00ff */
[----:B------:R-:W-:Y:S01]  /*0fb0*/  LOP3.LUT P1, RZ, R0, 0x2, RZ, 0xc0, !PT ;  /* 0x0000000200ff7812 */ /* 0x000fe2000782c0ff */
[----:B------:R-:W-:Y:S01]  /*0fc0*/  FFMA R12, R13, R12, -0.0013887860113754868507 ;  /* 0xbab607ed0d0c7423 */ /* 0x000fe2000000000c */
[----:B------:R-:W-:-:S04]  /*0fd0*/  ISETP.NE.U32.AND P0, PT, R14, 0x1, PT ;  /* 0x000000010e00780c */ /* 0x000fc80003f05070 */
[----:B------:R-:W-:Y:S02]  /*0fe0*/  FSEL R12, R12, -0.00019574658654164522886, !P0 ;  /* 0xb94d41530c0c7808 */ /* 0x000fe40004000000 */
[----:B------:R-:W-:Y:S02]  /*0ff0*/  FSEL R14, R9, 0.041666727513074874878, P0 ;  /* 0x3d2aaabb090e7808 */ /* 0x000fe40000000000 */
[----:B------:R-:W-:Y:S02]  /*1000*/  FSEL R0, R11, 1, P0 ;  /* 0x3f8000000b007808 */ /* 0x000fe40000000000 */
[----:B------:R-:W-:Y:S01]  /*1010*/  FSEL R15, -R15, -0.4999999701976776123, P0 ;  /* 0xbeffffff0f0f7808 */ /* 0x000fe20000000100 */
[C---:B------:R-:W-:Y:S01]  /*1020*/  FFMA R12, R13.reuse, R12, R14 ;  /* 0x0000000c0d0c7223 */ /* 0x040fe2000000000e */
[----:B------:R-:W-:Y:S01]  /*1030*/  MOV R14, R6 ;  /* 0x00000006000e7202 */ /* 0x000fe20000000f00 */
[C---:B------:R-:W-:Y:S02]  /*1040*/  FFMA R11, R13.reuse, R0, RZ ;  /* 0x000000000d0b7223 */ /* 0x040fe400000000ff */
[----:B------:R-:W-:Y:S01]  /*1050*/  FFMA R12, R13, R12, R15 ;  /* 0x0000000c0d0c7223 */ /* 0x000fe2000000000f */
[----:B------:R-:W-:-:S03]  /*1060*/  I2FP.F32.U32 R13, UR4 ;  /* 0x00000004000d7c45 */ /* 0x000fc60008201000 */
[----:B------:R-:W-:Y:S01]  /*1070*/  FFMA R0, R11, R12, R0 ;  /* 0x0000000c0b007223 */ /* 0x000fe20000000000 */
[----:B------:R-:W-:Y:S01]  /*1080*/  I2FP.F32.U32 R12, UR5 ;  /* 0x00000005000c7c45 */ /* 0x000fe20008201000 */
[----:B------:R-:W-:Y:S02]  /*1090*/  FADD R11, -R2, R13 ;  /* 0x0000000d020b7221 */ /* 0x000fe40000000100 */
[----:B------:R-:W-:Y:S02]  /*10a0*/  @P1 FADD R0, RZ, -R0 ;  /* 0x80000000ff001221 */ /* 0x000fe40000000000 */
[----:B-1----:R-:W-:Y:S02]  /*10b0*/  FADD R12, -R5, R12 ;  /* 0x0000000c050c7221 */ /* 0x002fe40000000100 */
[----:B------:R-:W-:Y:S01]  /*10c0*/  FMUL R11, R11, R0 ;  /* 0x000000000b0b7220 */ /* 0x000fe20000400000 */
[----:B------:R-:W-:-:S03]  /*10d0*/  IMAD.U32 R0, RZ, RZ, UR14 ;  /* 0x0000000eff007e24 */ /* 0x000fc6000f8e00ff */
[----:B------:R-:W-:Y:S01]  /*10e0*/  FFMA R11, R12, R10, -R11 ;  /* 0x0000000a0c0b7223 */ /* 0x000fe2000000080b */
[----:B------:R-:W-:Y:S06]  /*10f0*/  @P2 BRA `(.L_x_7) ;  /* 0x0000000400542947 */ /* 0x000fec0003800000 */
[----:B------:R-:W0:Y:S01]  /*1100*/  LDCU.64 UR26, c[0x4][URZ] ;  /* 0x01000000ff1a77ac */ /* 0x000e220008000a00 */
[----:B------:R-:W-:Y:S01]  /*1110*/  UMOV UR7, URZ ;  /* 0x000000ff00077c82 */ /* 0x000fe20008000000 */
[----:B------:R-:W-:Y:S01]  /*1120*/  UMOV UR8, URZ ;  /* 0x000000ff00087c82 */ /* 0x000fe20008000000 */
[----:B------:R-:W-:-:S05]  /*1130*/  UMOV UR6, URZ ;  /* 0x000000ff00067c82 */ /* 0x000fca0008000000 */
.L_x_8:
        /* <DEDUP_REMOVED lines=62> */
.L_x_9:
        /* <DEDUP_REMOVED lines=8> */
[----:B------:R-:W1:Y:S01]  /*15a0*/  I2F.F64.S64 R12, UR16 ;  /* 0x00000010000c7d12 */ /* 0x000e620008301c00 */
[----:B------:R-:W-:Y:S01]  /*15b0*/  UMOV UR16, 0x54442d19 ;  /* 0x54442d1900107882 */ /* 0x000fe20000000000 */
[----:B------:R-:W-:Y:S01]  /*15c0*/  UMOV UR17, 0x3bf921fb ;  /* 0x3bf921fb00117882 */ /* 0x000fe20000000000 */
[----:B0-----:R-:W-:Y:S01]  /*15d0*/  UISETP.GE.AND UP0, UPT, UR8, URZ, UPT ;  /* 0x000000ff0800728c */ /* 0x001fe2000bf06270 */
[----:B-1----:R-:W-:Y:S01]  /*15e0*/  DMUL R12, R12, UR16 ;  /* 0x000000100c0c7c28 */ /* 0x002fe20008000000 */
[----:B------:R-:W-:-:S06]  /*15f0*/  ULOP3.LUT UR8, UR7, UR8, URZ, 0x3c, !UPT ;  /* 0x0000000807087292 */ /* 0x000fcc000f8e3cff */
[----:B------:R-:W-:-:S03]  /*1600*/  ISETP.LE.AND P0, PT, RZ, UR8, PT ;  /* 0x00000008ff007c0c */ /* 0x000fc6000bf03270 */
[----:B------:R-:W-:Y:S01]  /*1610*/  @!UP0 UIADD3 UR6, UPT, UPT, -UR6, URZ, URZ ;  /* 0x000000ff06068290 */ /* 0x000fe2000fffe1ff */
[----:B------:R-:W0:Y:S05]  /*1620*/  F2F.F32.F64 R12, R12 ;  /* 0x0000000c000c7310 */ /* 0x000e2a0000301000 */
[----:B------:R-:W-:Y:S02]  /*1630*/  MOV R0, UR6 ;  /* 0x0000000600007c02 */ /* 0x000fe40008000f00 */
[----:B0-----:R-:W-:-:S07]  /*1640*/  FSEL R14, -R12, R12, !P0 ;  /* 0x0000000c0c0e7208 */ /* 0x001fce0004000100 */
.L_x_7:
[----:B------:R-:W-:Y:S02]  /*1650*/  IMAD.MOV.U32 R10, RZ, RZ, 0x37cbac00 ;  /* 0x37cbac00ff0a7424 */ /* 0x000fe400078e00ff */
[----:B------:R-:W-:Y:S01]  /*1660*/  FMUL R13, R14, R14 ;  /* 0x0000000e0e0d7220 */ /* 0x000fe20000400000 */
[C---:B------:R-:W-:Y:S01]  /*1670*/  LOP3.LUT R12, R0.reuse, 0x1, RZ, 0xc0, !PT ;  /* 0x00000001000c7812 */ /* 0x040fe200078ec0ff */
[----:B------:R-:W-:Y:S01]  /*1680*/  IMAD.MOV.U32 R17, RZ, RZ, 0x3e2aaaa8 ;  /* 0x3e2aaaa8ff117424 */ /* 0x000fe200078e00ff */
[----:B------:R-:W-:Y:S01]  /*1690*/  LOP3.LUT P1, RZ, R0, 0x2, RZ, 0xc0, !PT ;  /* 0x0000000200ff7812 */ /* 0x000fe2000782c0ff */
[----:B------:R-:W-:Y:S01]  /*16a0*/  FFMA R10, R13, R10, -0.0013887860113754868507 ;  /* 0xbab607ed0d0a7423 */ /* 0x000fe2000000000a */
[----:B------:R-:W-:Y:S01]  /*16b0*/  ISETP.NE.U32.AND P0, PT, R12, 0x1, PT ;  /* 0x000000010c00780c */ /* 0x000fe20003f05070 */
[----:B------:R-:W-:-:S03]  /*16c0*/  UMOV UR6, UR14 ;  /* 0x0000000e00067c82 */ /* 0x000fc60008000000 */
[----:B------:R-:W-:Y:S02]  /*16d0*/  FSEL R10, R10, -0.00019574658654164522886, !P0 ;  /* 0xb94d41530a0a7808 */ /* 0x000fe40004000000 */
[----:B------:R-:W-:Y:S02]  /*16e0*/  FSEL R12, R9, 0.041666727513074874878, P0 ;  /* 0x3d2aaabb090c7808 */ /* 0x000fe40000000000 */
[----:B------:R-:W-:Y:S02]  /*16f0*/  FSEL R0, R14, 1, P0 ;  /* 0x3f8000000e007808 */ /* 0x000fe40000000000 */
[----:B------:R-:W-:Y:S01]  /*1700*/  FSEL R17, -R17, -0.4999999701976776123, P0 ;  /* 0xbeffffff11117808 */ /* 0x000fe20000000100 */
[C---:B------:R-:W-:Y:S01]  /*1710*/  FFMA R10, R13.reuse, R10, R12 ;  /* 0x0000000a0d0a7223 */ /* 0x040fe2000000000c */
[----:B------:R-:W-:Y:S01]  /*1720*/  I2FP.F32.U32 R12, UR5 ;  /* 0x00000005000c7c45 */ /* 0x000fe20008201000 */
[C---:B------:R-:W-:Y:S02]  /*1730*/  FFMA R15, R13.reuse, R0, RZ ;  /* 0x000000000d0f7223 */ /* 0x040fe400000000ff */
[----:B------:R-:W-:-:S02]  /*1740*/  FFMA R10, R13, R10, R17 ;  /* 0x0000000a0d0a7223 */ /* 0x000fc40000000011 */
[----:B------:R-:W-:Y:S02]  /*1750*/  FADD R13, -R5, R12 ;  /* 0x0000000c050d7221 */ /* 0x000fe40000000100 */
[----:B------:R-:W-:Y:S01]  /*1760*/  FFMA R10, R15, R10, R0 ;  /* 0x0000000a0f0a7223 */ /* 0x000fe20000000000 */
[----:B------:R-:W-:-:S03]  /*1770*/  MOV R0, R6 ;  /* 0x0000000600007202 */ /* 0x000fc60000000f00 */
[----:B------:R-:W-:-:S04]  /*1780*/  @P1 FADD R10, RZ, -R10 ;  /* 0x8000000aff0a1221 */ /* 0x000fc80000000000 */
[----:B------:R-:W-:Y:S01]  /*1790*/  FMUL R10, R13, R10 ;  /* 0x0000000a0d0a7220 */ /* 0x000fe20000400000 */
[----:B------:R-:W-:Y:S06]  /*17a0*/  @P2 BRA `(.L_x_10) ;  /* 0x0000000400502947 */ /* 0x000fec0003800000 */
[----:B------:R-:W0:Y:S01]  /*17b0*/  LDCU.64 UR26, c[0x4][URZ] ;  /* 0x01000000ff1a77ac */ /* 0x000e220008000a00 */
[----:B------:R-:W-:Y:S01]  /*17c0*/  UMOV UR7, URZ ;  /* 0x000000ff00077c82 */ /* 0x000fe20008000000 */
[----:B------:R-:W-:Y:S01]  /*17d0*/  UMOV UR8, URZ ;  /* 0x000000ff00087c82 */ /* 0x000fe20008000000 */
[----:B------:R-:W-:-:S05]  /*17e0*/  UMOV UR6, URZ ;  /* 0x000000ff00067c82 */ /* 0x000fca0008000000 */
.L_x_11:
        /* <DEDUP_REMOVED lines=62> */
.L_x_12:
        /* <DEDUP_REMOVED lines=16> */
[----:B------:R-:W0:Y:S02]  /*1cd0*/  F2F.F32.F64 R12, R12 ;  /* 0x0000000c000c7310 */ /* 0x000e240000301000 */
[----:B0-----:R-:W-:-:S09]  /*1ce0*/  FSEL R0, -R12, R12, !P0 ;  /* 0x0000000c0c007208 */ /* 0x001fd20004000100 */
.L_x_10:
[----:B------:R-:W-:Y:S01]  /*1cf0*/  ULOP3.LUT UR7, UR6, 0x1, URZ, 0xc0, !UPT ;  /* 0x0000000106077892 */ /* 0x000fe2000f8ec0ff */
[----:B------:R-:W-:Y:S01]  /*1d00*/  MOV R12, 0x37cbac00 ;  /* 0x37cbac00000c7802 */ /* 0x000fe20000000f00 */
[----:B------:R-:W-:Y:S01]  /*1d10*/  FMUL R13, R0, R0 ;  /* 0x00000000000d7220 */ /* 0x000fe20000400000 */
[----:B------:R-:W-:Y:S01]  /*1d20*/  UIADD3 UR6, UPT, UPT, UR6, 0x1, URZ ;  /* 0x0000000106067890 */ /* 0x000fe2000fffe0ff */
[----:B------:R-:W-:Y:S01]  /*1d30*/  IMAD.MOV.U32 R15, RZ, RZ, 0x3e2aaaa8 ;  /* 0x3e2aaaa8ff0f7424 */ /* 0x000fe200078e00ff */
[----:B------:R-:W-:Y:S01]  /*1d40*/  UISETP.NE.U32.AND UP0, UPT, UR7, 0x1, UPT ;  /* 0x000000010700788c */ /* 0x000fe2000bf05070 */
[----:B------:R-:W-:Y:S01]  /*1d50*/  FFMA R12, R13, R12, -0.0013887860113754868507 ;  /* 0xbab607ed0d0c7423 */ /* 0x000fe2000000000c */
[----:B--2---:R-:W-:-:S04]  /*1d60*/  FADD R11, R4, R11 ;  /* 0x0000000b040b7221 */ /* 0x004fc80000000000 */
[----:B------:R-:W-:Y:S01]  /*1d70*/  PLOP3.LUT P0, PT, PT, PT, UP0, 0x80, 0x8 ;  /* 0x000000000008781c */ /* 0x000fe20003f0f008 */
[----:B------:R-:W-:Y:S01]  /*1d80*/  ULOP3.LUT UP0, URZ, UR6, 0x2, URZ, 0xc0, !UPT ;  /* 0x0000000206ff7892 */ /* 0x000fe2000f80c0ff */
[----:B------:R-:W0:Y:S02]  /*1d90*/  F2I.TRUNC.NTZ R11, R11 ;  /* 0x0000000b000b7305 */ /* 0x000e24000020f100 */
[----:B------:R-:W-:Y:S02]  /*1da0*/  FSEL R14, R9, 0.041666727513074874878, !P0 ;  /* 0x3d2aaabb090e7808 */ /* 0x000fe40004000000 */
[----:B------:R-:W-:Y:S02]  /*1db0*/  FSEL R12, R12, -0.00019574658654164522886, P0 ;  /* 0xb94d41530c0c7808 */ /* 0x000fe40000000000 */
[----:B------:R-:W-:Y:S02]  /*1dc0*/  PLOP3.LUT P1, PT, PT, PT, UP0, 0x80, 0x8 ;  /* 0x000000000008781c */ /* 0x000fe40003f2f008 */
[----:B------:R-:W-:Y:S01]  /*1dd0*/  FSEL R0, R0, 1, !P0 ;  /* 0x3f80000000007808 */ /* 0x000fe20004000000 */
[----:B------:R-:W-:Y:S01]  /*1de0*/  FFMA R12, R13, R12, R14 ;  /* 0x0000000c0d0c7223 */ /* 0x000fe2000000000e */
[----:B------:R-:W-:-:S03]  /*1df0*/  FSEL R15, -R15, -0.4999999701976776123, !P0 ;  /* 0xbeffffff0f0f7808 */ /* 0x000fc60004000100 */
[C---:B------:R-:W-:Y:S02]  /*1e00*/  FFMA R9, R13.reuse, R0, RZ ;  /* 0x000000000d097223 */ /* 0x040fe400000000ff */
[----:B------:R-:W-:Y:S01]  /*1e10*/  FFMA R12, R13, R12, R15 ;  /* 0x0000000c0d0c7223 */ /* 0x000fe2000000000f */
[----:B------:R-:W-:-:S03]  /*1e20*/  I2FP.F32.U32 R13, UR4 ;  /* 0x00000004000d7c45 */ /* 0x000fc60008201000 */
[----:B------:R-:W-:Y:S01]  /*1e30*/  FFMA R9, R9, R12, R0 ;  /* 0x0000000c09097223 */ /* 0x000fe20000000000 */
[----:B0-----:R-:W-:Y:S01]  /*1e40*/  I2FP.F32.S32 R0, R11 ;  /* 0x0000000b00007245 */ /* 0x001fe20000201400 */
[----:B------:R-:W-:Y:S02]  /*1e50*/  FADD R13, -R2, R13 ;  /* 0x0000000d020d7221 */ /* 0x000fe40000000100 */
[----:B------:R-:W-:Y:S01]  /*1e60*/  @P1 FADD R9, RZ, -R9 ;  /* 0x80000009ff091221 */ /* 0x000fe20000000000 */
[----:B------:R-:W-:-:S03]  /*1e70*/  FSETP.GEU.AND P0, PT, R0, R7, PT ;  /* 0x000000070000720b */ /* 0x000fc60003f0e000 */
[----:B------:R-:W-:Y:S01]  /*1e80*/  FFMA R10, R13, R9, R10 ;  /* 0x000000090d0a7223 */ /* 0x000fe2000000000a */
[----:B------:R-:W-:-:S03]  /*1e90*/  ISETP.GT.AND P0, PT, R11, -0x1, !P0 ;  /* 0xffffffff0b00780c */ /* 0x000fc60004704270 */
[----:B------:R-:W-:-:S06]  /*1ea0*/  FADD R10, R3, R10 ;  /* 0x0000000a030a7221 */ /* 0x000fcc0000000000 */
[----:B------:R-:W0:Y:S02]  /*1eb0*/  F2I.TRUNC.NTZ R10, R10 ;  /* 0x0000000a000a7305 */ /* 0x000e24000020f100 */
[----:B0-----:R-:W-:-:S04]  /*1ec0*/  I2FP.F32.S32 R9, R10 ;  /* 0x0000000a00097245 */ /* 0x001fc80000201400 */
[----:B------:R-:W-:-:S04]  /*1ed0*/  FSETP.GEU.AND P1, PT, R9, R8, PT ;  /* 0x000000080900720b */ /* 0x000fc80003f2e000 */
[----:B------:R-:W-:-:S04]  /*1ee0*/  ISETP.GT.AND P1, PT, R10, -0x1, !P1 ;  /* 0xffffffff0a00780c */ /* 0x000fc80004f24270 */
[----:B------:R-:W-:-:S13]  /*1ef0*/  PLOP3.LUT P0, PT, P0, P1, PT, 0x80, 0x8 ;  /* 0x000000000008781c */ /* 0x000fda0000703070 */
[----:B------:R-:W-:Y:S05]  /*1f00*/  @!P0 BRA `(.L_x_13) ;  /* 0x0000000000388947 */ /* 0x000fea0003800000 */
[----:B------:R-:W-:Y:S01]  /*1f10*/  FFMA R0, R7, R9, R0 ;  /* 0x0000000907007223 */ /* 0x000fe20000000000 */
[----:B------:R-:W0:Y:S01]  /*1f20*/  LDCU.128 UR28, c[0x0][0x380] ;  /* 0x00007000ff1c77ac */ /* 0x000e220008000c00 */
[----:B------:R-:W-:-:S04]  /*1f30*/  IMAD.MOV.U32 R11, RZ, RZ, 0x4 ;  /* 0x00000004ff0b7424 */ /* 0x000fc800078e00ff */
[----:B------:R-:W0:Y:S02]  /*1f40*/  F2I.TRUNC.NTZ R0, R0 ;  /* 0x0000000000007305 */ /* 0x000e24000020f100 */
[----:B0-----:R-:W-:-:S06]  /*1f50*/  IMAD.WIDE R10, R0, R11, UR28 ;  /* 0x0000001c000a7e25 */ /* 0x001fcc000f8e020b */
[----:B------:R-:W2:Y:S01]  /*1f60*/  LDG.E R11, desc[UR18][R10.64] ;  /* 0x000000120a0b7981 */ /* 0x000ea2000c1e1900 */
[----:B------:R-:W0:Y:S01]  /*1f70*/  LDC.64 R12, c[0x0][0x3a0] ;  /* 0x0000e800ff0c7b82 */ /* 0x000e220000000a00 */
[----:B------:R-:W-:-:S04]  /*1f80*/  UIMAD UR6, UR11, UR4, UR5 ;  /* 0x000000040b0672a4 */ /* 0x000fc8000f8e0205 */
[----:B------:R-:W-:-:S06]  /*1f90*/  UIMAD.WIDE UR6, UR6, 0x4, UR30 ;  /* 0x00000004060678a5 */ /* 0x000fcc000f8e021e */
[----:B------:R-:W-:Y:S01]  /*1fa0*/  MOV R14, UR6 ;  /* 0x00000006000e7c02 */ /* 0x000fe20008000f00 */
[----:B------:R-:W-:-:S05]  /*1fb0*/  IMAD.U32 R15, RZ, RZ, UR7 ;  /* 0x00000007ff0f7e24 */ /* 0x000fca000f8e00ff */
[----:B--2---:R1:W-:Y:S04]  /*1fc0*/  STG.E desc[UR18][R14.64], R11 ;  /* 0x0000000b0e007986 */ /* 0x0043e8000c101912 */
[----:B0-----:R-:W2:Y:S02]  /*1fd0*/  LDG.E R12, desc[UR18][R12.64] ;  /* 0x000000120c0c7981 */ /* 0x001ea4000c1e1900 */
[----:B-12---:R-:W-:-:S15]  /*1fe0*/  R2UR UR11, R12 ;  /* 0x000000000c0b72ca */ /* 0x006fde00000e0000 */
.L_x_13:
[----:B------:R-:W-:-:S04]  /*1ff0*/  UIADD3 UR5, UPT, UPT, UR5, 0x1, URZ ;  /* 0x0000000105057890 */ /* 0x000fc8000fffe0ff */
[----:B------:R-:W-:-:S09]  /*2000*/  UISETP.GE.AND UP0, UPT, UR5, UR11, UPT ;  /* 0x0000000b0500728c */ /* 0x000fd2000bf06270 */
[----:B------:R-:W-:Y:S05]  /*2010*/  BRA.U !UP0, `(.L_x_14) ;  /* 0xffffffe108c47547 */ /* 0x000fea000b83ffff */
[----:B------:R-:W0:Y:S02]  /*2020*/  LDC.64 R10, c[0x0][0x3a0] ;  /* 0x0000e800ff0a7b82 */ /* 0x000e240000000a00 */
[----:B0-----:R3:W5:Y:S02]  /*2030*/  LDG.E R0, desc[UR18][R10.64+0x4] ;  /* 0x000004120a007981 */ /* 0x001764000c1e1900 */
.L_x_0:
[----:B------:R-:W-:-:S06]  /*2040*/  UIADD3 UR4, UPT, UPT, UR4, 0x1, URZ ;  /* 0x0000000104047890 */ /* 0x000fcc000fffe0ff */
[----:B-----5:R-:W-:-:S13]  /*2050*/  ISETP.LE.AND P0, PT, R0, UR4, PT ;  /* 0x0000000400007c0c */ /* 0x020fda000bf03270 */
[----:B------:R-:W-:Y:S05]  /*2060*/  @!P0 BRA `(.L_x_15) ;  /* 0xffffffe000a48947 */ /* 0x000fea000383ffff */
[----:B------:R-:W-:Y:S05]  /*2070*/  EXIT ;  /* 0x000000000000794d */ /* 0x000fea0003800000 */
.L_x_16:
[----:B------:R-:W-:-:S00]  /*2080*/  BRA `(.L_x_16) ;  /* 0xfffffffc00fc7947 */ /* 0x000fc0000383ffff */
[----:B------:R-:W-:-:S00]  /*2090*/  NOP ;  /* 0x0000000000007918 */ /* 0x000fc00000000000 */
        /* <DEDUP_REMOVED lines=14> */
.L_x_17:


//--------------------- .nv.global.init           --------------------------
	.section	.nv.global.init,"aw",@progbits
	.align	4
.nv.global.init:
	.type		__cudart_i2opi_f,@object
	.size		__cudart_i2opi_f,(.L_0 - __cudart_i2opi_f)
__cudart_i2opi_f:
        /*0000*/ 	.byte	0x41, 0x90, 0x43, 0x3c, 0x99, 0x95, 0x62, 0xdb, 0xc0, 0xdd, 0x34, 0xf5, 0xd1, 0x57, 0x27, 0xfc
        /*0010*/ 	.byte	0x29, 0x15, 0x44, 0x4e, 0x6e, 0x83, 0xf9, 0xa2
.L_0:


//--------------------- .nv.shared.reserved.0     --------------------------
	.section	.nv.shared.reserved.0,"aw",@nobits
	.weak		__nv_reservedSMEM_offset_0_alias
	.size		__nv_reservedSMEM_offset_0_alias, 0, 64
	.other		__nv_reservedSMEM_offset_0_alias,@"STO_CUDA_RESERVED_SHARED STV_DEFAULT"
__nv_reservedSMEM_offset_0_alias:
	.zero		0
	.zero		64


//--------------------- .nv.constant0._Z18rotateGatherNoLossPfS_fiiPi --------------------------
	.section	.nv.constant0._Z18rotateGatherNoLossPfS_fiiPi,"a",@progbits
	.sectionflags	@""
	.align	4
.nv.constant0._Z18rotateGatherNoLossPfS_fiiPi:
	.zero		936


//--------------------- SYMBOLS --------------------------

	.type		.nv.reservedSmem.offset0,@object
	.size		.nv.reservedSmem.offset0,0x4
